//
// Generated by NVIDIA NVVM Compiler
//
// Compiler Build ID: CL-36424714
// Cuda compilation tools, release 13.0, V13.0.88
// Based on NVVM 20.0.0
//

.version 9.0
.target sm_100
.address_size 64

	// .globl	_Z12process_datav
.extern .func  (.param .b32 func_retval0) vprintf
(
	.param .b64 vprintf_param_0,
	.param .b64 vprintf_param_1
)
;
.global .align 1 .b8 $str[64] = {72, 101, 108, 108, 111, 32, 119, 111, 114, 108, 100, 32, 116, 104, 101, 32, 109, 97, 120, 105, 109, 117, 109, 32, 103, 108, 111, 98, 97, 108, 32, 73, 68, 32, 37, 105, 58, 32, 45, 32, 67, 114, 105, 115, 116, 105, 97, 110, 32, 65, 103, 117, 105, 114, 114, 101, 32, 50, 48, 50, 51, 49, 10};

.visible .entry _Z12process_datav()
{
	.local .align 8 .b8 	__local_depot0[8];
	.reg .b64 	%SP;
	.reg .b64 	%SPL;
	.reg .pred 	%p<2>;
	.reg .b32 	%r<9>;
	.reg .b64 	%rd<5>;

	mov.u64 	%SPL, __local_depot0;
	cvta.local.u64 	%SP, %SPL;
	mov.u32 	%r2, %ctaid.x;
	mov.u32 	%r3, %ntid.x;
	mov.u32 	%r4, %tid.x;
	mad.lo.s32 	%r1, %r2, %r3, %r4;
	mov.u32 	%r5, %nctaid.x;
	mad.lo.s32 	%r6, %r5, %r3, -1;
	setp.ne.s32 	%p1, %r1, %r6;
	@%p1 bra 	$L__BB0_2;
	add.u64 	%rd1, %SP, 0;
	add.u64 	%rd2, %SPL, 0;
	st.local.u32 	[%rd2], %r1;
	mov.u64 	%rd3, $str;
	cvta.global.u64 	%rd4, %rd3;
	{ // callseq 0, 0
	.param .b64 param0;
	st.param.b64 	[param0], %rd4;
	.param .b64 param1;
	st.param.b64 	[param1], %rd1;
	.param .b32 retval0;
	call.uni (retval0), 
	vprintf, 
	(
	param0, 
	param1
	);
	ld.param.b32 	%r7, [retval0];
	} // callseq 0
$L__BB0_2:
	ret;

}


// ===== COMPILED SASS (sm_100) =====

	.target	sm_100

	.elftype	@"ET_EXEC"


//--------------------- .note.nv.tkinfo           --------------------------
	.section	.note.nv.tkinfo,"",@"SHT_NOTE"
	.sectionflags	@"SHF_NOTE_NV_TKINFO"
	.tkinfo
        /*0018*/ 	.word	0x00000002
        /*0030*/ 	.string	""
        /*0030*/ 	.string	"ptxas"
        /*0030*/ 	.string	"Cuda compilation tools, release 13.0, V13.0.88"
        /*0030*/ 	.string	"Build cuda_13.0.r13.0/compiler.36424714_0"
        /*0030*/ 	.string	"-arch sm_100 -m 64 "



//--------------------- .note.nv.cuinfo           --------------------------
	.section	.note.nv.cuinfo,"",@"SHT_NOTE"
	.sectionflags	@"SHF_NOTE_NV_CUINFO"
        /*0018*/ 	.short	0x0002
        /*001a*/ 	.short	0x0064
        /*001c*/ 	.short	0x0082
	.zero		2


//--------------------- .nv.info                  --------------------------
	.section	.nv.info,"",@"SHT_CUDA_INFO"
	.align	4


	//----- nvinfo : EIATTR_REGCOUNT
	.align		4
        /*0000*/ 	.byte	0x04, 0x2f
        /*0002*/ 	.short	(.L_2 - .L_1)
	.align		4
.L_1:
        /*0004*/ 	.word	index@(_Z12process_datav)
        /*0008*/ 	.word	0x00000018


	//----- nvinfo : EIATTR_FRAME_SIZE
	.align		4
.L_2:
        /*000c*/ 	.byte	0x04, 0x11
        /*000e*/ 	.short	(.L_4 - .L_3)
	.align		4
.L_3:
        /*0010*/ 	.word	index@(_Z12process_datav)
        /*0014*/ 	.word	0x00000008


	//----- nvinfo : EIATTR_MIN_STACK_SIZE
	.align		4
.L_4:
        /*0018*/ 	.byte	0x04, 0x12
        /*001a*/ 	.short	(.L_6 - .L_5)
	.align		4
.L_5:
        /*001c*/ 	.word	index@(_Z12process_datav)
        /*0020*/ 	.word	0x00000008
.L_6:


//--------------------- .nv.compat                --------------------------
	.section	.nv.compat,"",@"SHT_CUDA_COMPAT_INFO"
	.align	4
        /*0000*/ 	.byte	0x02, 0x09, 0x00, 0x00, 0x02, 0x02, 0x01, 0x00, 0x02, 0x05, 0x05, 0x00, 0x03, 0x07, 0x01, 0x01
        /*0010*/ 	.byte	0x02, 0x03, 0x00, 0x00, 0x02, 0x06, 0x01, 0x00, 0x04, 0x0b, 0x08, 0x00, 0x09, 0x00, 0x00, 0x00
        /*0020*/ 	.byte	0x00, 0x00, 0x00, 0x00


//--------------------- .nv.info._Z12process_datav --------------------------
	.section	.nv.info._Z12process_datav,"",@"SHT_CUDA_INFO"
	.sectionflags	@""
	.align	4


	//----- nvinfo : EIATTR_CUDA_API_VERSION
	.align		4
        /*0000*/ 	.byte	0x04, 0x37
        /*0002*/ 	.short	(.L_8 - .L_7)
.L_7:
        /*0004*/ 	.word	0x00000082


	//----- nvinfo : EIATTR_SPARSE_MMA_MASK
	.align		4
.L_8:
        /*0008*/ 	.byte	0x03, 0x50
        /*000a*/ 	.short	0x0000


	//----- nvinfo : EIATTR_MAXREG_COUNT
	.align		4
        /*000c*/ 	.byte	0x03, 0x1b
        /*000e*/ 	.short	0x00ff


	//----- nvinfo : EIATTR_EXTERNS
	.align		4
        /*0010*/ 	.byte	0x04, 0x0f
        /*0012*/ 	.short	(.L_10 - .L_9)


	//   ....[0]....
	.align		4
.L_9:
        /*0014*/ 	.word	index@(vprintf)


	//----- nvinfo : EIATTR_MERCURY_ISA_VERSION
	.align		4
.L_10:
        /*0018*/ 	.byte	0x03, 0x5f
        /*001a*/ 	.short	0x0101


	//----- nvinfo : EIATTR_VRC_CTA_INIT_COUNT
	.align		4
        /*001c*/ 	.byte	0x02, 0x4a
	.zero		1
	.zero		1


	//----- nvinfo : EIATTR_SYSCALL_OFFSETS
	.align		4
        /*0020*/ 	.byte	0x04, 0x46
        /*0022*/ 	.short	(.L_12 - .L_11)


	//   ....[0]....
.L_11:
        /*0024*/ 	.word	0x00000150


	//----- nvinfo : EIATTR_EXIT_INSTR_OFFSETS
	.align		4
.L_12:
        /*0028*/ 	.byte	0x04, 0x1c
        /*002a*/ 	.short	(.L_14 - .L_13)


	//   ....[0]....
.L_13:
        /*002c*/ 	.word	0x000000d0


	//   ....[1]....
        /*0030*/ 	.word	0x00000160


	//----- nvinfo : EIATTR_CRS_STACK_SIZE
	.align		4
.L_14:
        /*0034*/ 	.byte	0x04, 0x1e
        /*0036*/ 	.short	(.L_16 - .L_15)
.L_15:
        /*0038*/ 	.word	0x00000000


	//----- nvinfo : EIATTR_SW_WAR
	.align		4
.L_16:
        /*003c*/ 	.byte	0x04, 0x36
        /*003e*/ 	.short	(.L_18 - .L_17)
.L_17:
        /*0040*/ 	.word	0x00000008
.L_18:


//--------------------- .nv.callgraph             --------------------------
	.section	.nv.callgraph,"",@"SHT_CUDA_CALLGRAPH"
	.align	4
	.sectionentsize	8
	.align		4
        /*0000*/ 	.word	0x00000000
	.align		4
        /*0004*/ 	.word	0xffffffff
	.align		4
        /*0008*/ 	.word	index@(_Z12process_datav)
	.align		4
        /*000c*/ 	.word	index@(vprintf)
	.align		4
        /*0010*/ 	.word	0x00000000
	.align		4
        /*0014*/ 	.word	0xfffffffe
	.align		4
        /*0018*/ 	.word	0x00000000
	.align		4
        /*001c*/ 	.word	0xfffffffd
	.align		4
        /*0020*/ 	.word	0x00000000
	.align		4
        /*0024*/ 	.word	0xfffffffc


//--------------------- .nv.constant4             --------------------------
	.section	.nv.constant4,"a",@progbits
	.align	8
	.align		8
.nv.constant4:
        /*0000*/ 	.dword	vprintf
	.align		8
        /*0008*/ 	.dword	$str


//--------------------- .text._Z12process_datav   --------------------------
	.section	.text._Z12process_datav,"ax",@progbits
	.align	128
        .global         _Z12process_datav
        .type           _Z12process_datav,@function
        .size           _Z12process_datav,(.L_x_2 - _Z12process_datav)
        .other          _Z12process_datav,@"STO_CUDA_ENTRY STV_DEFAULT"
_Z12process_datav:
.text._Z12process_datav:
[----:B------:R-:W0:Y:S01]  /*0000*/  LDC R1, c[0x0][0x37c] ;  /* 0x0000df00ff017b82 */ /* 0x000e220000000800 */
[----:B------:R-:W1:Y:S01]  /*0010*/  S2R R0, SR_TID.X ;  /* 0x0000000000007919 */ /* 0x000e620000002100 */
[----:B------:R-:W2:Y:S06]  /*0020*/  LDCU UR5, c[0x0][0x2fc] ;  /* 0x00005f80ff0577ac */ /* 0x000eac0008000800 */
[----:B------:R-:W1:Y:S01]  /*0030*/  S2UR UR6, SR_CTAID.X ;  /* 0x00000000000679c3 */ /* 0x000e620000002500 */
[----:B0-----:R-:W-:Y:S01]  /*0040*/  VIADD R1, R1, 0xfffffff8 ;  /* 0xfffffff801017836 */ /* 0x001fe20000000000 */
[----:B------:R-:W0:Y:S06]  /*0050*/  LDCU UR4, c[0x0][0x2f8] ;  /* 0x00005f00ff0477ac */ /* 0x000e2c0008000800 */
[----:B------:R-:W1:Y:S08]  /*0060*/  LDC R3, c[0x0][0x360] ;  /* 0x0000d800ff037b82 */ /* 0x000e700000000800 */
[----:B------:R-:W3:Y:S01]  /*0070*/  LDC R2, c[0x0][0x370] ;  /* 0x0000dc00ff027b82 */ /* 0x000ee20000000800 */
[----:B0-----:R-:W-:-:S05]  /*0080*/  IADD3 R6, P1, PT, R1, UR4, RZ ;  /* 0x0000000401067c10 */ /* 0x001fca000ff3e0ff */
[----:B--2---:R-:W-:Y:S02]  /*0090*/  IMAD.X R7, RZ, RZ, UR5, P1 ;  /* 0x00000005ff077e24 */ /* 0x004fe400088e06ff */
[C---:B-1----:R-:W-:Y:S02]  /*00a0*/  IMAD R0, R3.reuse, UR6, R0 ;  /* 0x0000000603007c24 */ /* 0x042fe4000f8e0200 */
[----:B---3--:R-:W-:-:S05]  /*00b0*/  IMAD R3, R3, R2, -0x1 ;  /* 0xffffffff03037424 */ /* 0x008fca00078e0202 */
[----:B------:R-:W-:-:S13]  /*00c0*/  ISETP.NE.AND P0, PT, R0, R3, PT ;  /* 0x000000030000720c */ /* 0x000fda0003f05270 */
[----:B------:R-:W-:Y:S05]  /*00d0*/  @P0 EXIT ;  /* 0x000000000000094d */ /* 0x000fea0003800000 */
[----:B------:R-:W-:Y:S01]  /*00e0*/  MOV R2, 0x0 ;  /* 0x0000000000027802 */ /* 0x000fe20000000f00 */
[----:B------:R0:W-:Y:S01]  /*00f0*/  STL [R1], R0 ;  /* 0x0000000001007387 */ /* 0x0001e20000100800 */
[----:B------:R-:W1:Y:S04]  /*0100*/  LDCU.64 UR4, c[0x4][0x8] ;  /* 0x01000100ff0477ac */ /* 0x000e680008000a00 */
[----:B------:R-:W2:Y:S01]  /*0110*/  LDC.64 R2, c[0x4][R2] ;  /* 0x0100000002027b82 */ /* 0x000ea20000000a00 */
[----:B-1----:R-:W-:Y:S01]  /*0120*/  MOV R4, UR4 ;  /* 0x0000000400047c02 */ /* 0x002fe20008000f00 */
[----:B0-----:R-:W-:-:S07]  /*0130*/  IMAD.U32 R5, RZ, RZ, UR5 ;  /* 0x00000005ff057e24 */ /* 0x001fce000f8e00ff */
[----:B------:R-:W-:-:S07]  /*0140*/  LEPC R20, `(.L_x_0) ;  /* 0x000000001014794e */ /* 0x000fce0000000000 */
[----:B--2---:R-:W-:Y:S05]  /*0150*/  CALL.ABS.NOINC R2 ;  /* 0x0000000002007343 */ /* 0x004fea0003c00000 */
.L_x_0:
[----:B------:R-:W-:Y:S05]  /*0160*/  EXIT ;  /* 0x000000000000794d */ /* 0x000fea0003800000 */
.L_x_1:
[----:B------:R-:W-:-:S00]  /*0170*/  BRA `(.L_x_1) ;  /* 0xfffffffc00fc7947 */ /* 0x000fc0000383ffff */
[----:B------:R-:W-:-:S00]  /*0180*/  NOP ;  /* 0x0000000000007918 */ /* 0x000fc00000000000 */
[----:B------:R-:W-:-:S00]  /*0190*/  NOP ;  /* 0x0000000000007918 */ /* 0x000fc00000000000 */
[----:B------:R-:W-:-:S00]  /*01a0*/  NOP ;  /* 0x0000000000007918 */ /* 0x000fc00000000000 */
[----:B------:R-:W-:-:S00]  /*01b0*/  NOP ;  /* 0x0000000000007918 */ /* 0x000fc00000000000 */
[----:B------:R-:W-:-:S00]  /*01c0*/  NOP ;  /* 0x0000000000007918 */ /* 0x000fc00000000000 */
[----:B------:R-:W-:-:S00]  /*01d0*/  NOP ;  /* 0x0000000000007918 */ /* 0x000fc00000000000 */
[----:B------:R-:W-:-:S00]  /*01e0*/  NOP ;  /* 0x0000000000007918 */ /* 0x000fc00000000000 */
[----:B------:R-:W-:-:S00]  /*01f0*/  NOP ;  /* 0x0000000000007918 */ /* 0x000fc00000000000 */
.L_x_2:


//--------------------- .nv.global.init           --------------------------
	.section	.nv.global.init,"aw",@progbits
.nv.global.init:
	.type		$str,@object
	.size		$str,(.L_0 - $str)
$str:
        /*0000*/ 	.byte	0x48, 0x65, 0x6c, 0x6c, 0x6f, 0x20, 0x77, 0x6f, 0x72, 0x6c, 0x64, 0x20, 0x74, 0x68, 0x65, 0x20
        /*0010*/ 	.byte	0x6d, 0x61, 0x78, 0x69, 0x6d, 0x75, 0x6d, 0x20, 0x67, 0x6c, 0x6f, 0x62, 0x61, 0x6c, 0x20, 0x49
        /*0020*/ 	.byte	0x44, 0x20, 0x25, 0x69, 0x3a, 0x20, 0x2d, 0x20, 0x43, 0x72, 0x69, 0x73, 0x74, 0x69, 0x61, 0x6e
        /*0030*/ 	.byte	0x20, 0x41, 0x67, 0x75, 0x69, 0x72, 0x72, 0x65, 0x20, 0x32, 0x30, 0x32, 0x33, 0x31, 0x0a, 0x00
.L_0:


//--------------------- .nv.shared.reserved.0     --------------------------
	.section	.nv.shared.reserved.0,"aw",@nobits
	.weak		__nv_reservedSMEM_offset_0_alias
	.size		__nv_reservedSMEM_offset_0_alias, 0, 64
	.other		__nv_reservedSMEM_offset_0_alias,@"STO_CUDA_RESERVED_SHARED STV_DEFAULT"
__nv_reservedSMEM_offset_0_alias:
	.zero		0
	.zero		64


//--------------------- .nv.constant0._Z12process_datav --------------------------
	.section	.nv.constant0._Z12process_datav,"a",@progbits
	.sectionflags	@""
	.align	4
.nv.constant0._Z12process_datav:
	.zero		896


//--------------------- SYMBOLS --------------------------

	.type		.nv.reservedSmem.offset0,@object
	.size		.nv.reservedSmem.offset0,0x4
	.type		vprintf,@function
